	.headerflags	@"EF_CUDA_TEXMODE_UNIFIED EF_CUDA_64BIT_ADDRESS EF_CUDA_ACCELERATORS EF_CUDA_SM90 EF_CUDA_VIRTUAL_SM(EF_CUDA_SM90)"
	.elftype	@"ET_EXEC"


//--------------------- .nv.info                  --------------------------
	.section	.nv.info,"",@"SHT_CUDA_INFO"
	.align	4


	//----- nvinfo : EIATTR_REGCOUNT
	.align		4
        /*0000*/ 	.byte	0x04, 0x2f
        /*0002*/ 	.short	(.L_3 - .L_2)
	.align		4
.L_2:
        /*0004*/ 	.word	index@(triton_poi_fused__native_batch_norm_legit_no_training_constant_pad_nd_relu_5)
        /*0008*/ 	.word	0x00000014


	//----- nvinfo : EIATTR_MIN_STACK_SIZE
	.align		4
.L_3:
        /*000c*/ 	.byte	0x04, 0x12
        /*000e*/ 	.short	(.L_5 - .L_4)
	.align		4
.L_4:
        /*0010*/ 	.word	index@(triton_poi_fused__native_batch_norm_legit_no_training_constant_pad_nd_relu_5)
        /*0014*/ 	.word	0x00000000


	//----- nvinfo : EIATTR_FRAME_SIZE
	.align		4
.L_5:
        /*0018*/ 	.byte	0x04, 0x11
        /*001a*/ 	.short	(.L_7 - .L_6)
	.align		4
.L_6:
        /*001c*/ 	.word	index@(triton_poi_fused__native_batch_norm_legit_no_training_constant_pad_nd_relu_5)
        /*0020*/ 	.word	0x00000000


	//----- nvinfo : EIATTR_MIN_STACK_SIZE
	.align		4
.L_7:
        /*0024*/ 	.byte	0x04, 0x12
        /*0026*/ 	.short	(.L_9 - .L_8)
	.align		4
.L_8:
        /*0028*/ 	.word	index@(triton_poi_fused__native_batch_norm_legit_no_training_constant_pad_nd_relu_5)
        /*002c*/ 	.word	0x00000000
.L_9:


//--------------------- .nv.info.triton_poi_fused__native_batch_norm_legit_no_training_constant_pad_nd_relu_5 --------------------------
	.section	.nv.info.triton_poi_fused__native_batch_norm_legit_no_training_constant_pad_nd_relu_5,"",@"SHT_CUDA_INFO"
	.sectionflags	@""
	.align	4


	//----- nvinfo : EIATTR_CUDA_API_VERSION
	.align		4
        /*0000*/ 	.byte	0x04, 0x37
        /*0002*/ 	.short	(.L_11 - .L_10)
.L_10:
        /*0004*/ 	.word	0x0000007c


	//----- nvinfo : EIATTR_KPARAM_INFO
	.align		4
.L_11:
        /*0008*/ 	.byte	0x04, 0x17
        /*000a*/ 	.short	(.L_13 - .L_12)
.L_12:
        /*000c*/ 	.word	0x00000000
        /*0010*/ 	.short	0x0006
        /*0012*/ 	.short	0x0030
        /*0014*/ 	.byte	0x00, 0xf0, 0x11, 0x00


	//----- nvinfo : EIATTR_KPARAM_INFO
	.align		4
.L_13:
        /*0018*/ 	.byte	0x04, 0x17
        /*001a*/ 	.short	(.L_15 - .L_14)
.L_14:
        /*001c*/ 	.word	0x00000000
        /*0020*/ 	.short	0x0005
        /*0022*/ 	.short	0x0028
        /*0024*/ 	.byte	0x00, 0xf4, 0x21, 0x00


	//----- nvinfo : EIATTR_KPARAM_INFO
	.align		4
.L_15:
        /*0028*/ 	.byte	0x04, 0x17
        /*002a*/ 	.short	(.L_17 - .L_16)
.L_16:
        /*002c*/ 	.word	0x00000000
        /*0030*/ 	.short	0x0004
        /*0032*/ 	.short	0x0020
        /*0034*/ 	.byte	0x00, 0xf4, 0x21, 0x00


	//----- nvinfo : EIATTR_KPARAM_INFO
	.align		4
.L_17:
        /*0038*/ 	.byte	0x04, 0x17
        /*003a*/ 	.short	(.L_19 - .L_18)
.L_18:
        /*003c*/ 	.word	0x00000000
        /*0040*/ 	.short	0x0003
        /*0042*/ 	.short	0x0018
        /*0044*/ 	.byte	0x00, 0xf4, 0x21, 0x00


	//----- nvinfo : EIATTR_KPARAM_INFO
	.align		4
.L_19:
        /*0048*/ 	.byte	0x04, 0x17
        /*004a*/ 	.short	(.L_21 - .L_20)
.L_20:
        /*004c*/ 	.word	0x00000000
        /*0050*/ 	.short	0x0002
        /*0052*/ 	.short	0x0010
        /*0054*/ 	.byte	0x00, 0xf4, 0x21, 0x00


	//----- nvinfo : EIATTR_KPARAM_INFO
	.align		4
.L_21:
        /*0058*/ 	.byte	0x04, 0x17
        /*005a*/ 	.short	(.L_23 - .L_22)
.L_22:
        /*005c*/ 	.word	0x00000000
        /*0060*/ 	.short	0x0001
        /*0062*/ 	.short	0x0008
        /*0064*/ 	.byte	0x00, 0xf4, 0x21, 0x00


	//----- nvinfo : EIATTR_KPARAM_INFO
	.align		4
.L_23:
        /*0068*/ 	.byte	0x04, 0x17
        /*006a*/ 	.short	(.L_25 - .L_24)
.L_24:
        /*006c*/ 	.word	0x00000000
        /*0070*/ 	.short	0x0000
        /*0072*/ 	.short	0x0000
        /*0074*/ 	.byte	0x00, 0xf4, 0x21, 0x00


	//----- nvinfo : EIATTR_SPARSE_MMA_MASK
	.align		4
.L_25:
        /*0078*/ 	.byte	0x03, 0x50
        /*007a*/ 	.short	0x0000


	//----- nvinfo : EIATTR_MAXREG_COUNT
	.align		4
        /*007c*/ 	.byte	0x03, 0x1b
        /*007e*/ 	.short	0x00ff


	//----- nvinfo : EIATTR_EXIT_INSTR_OFFSETS
	.align		4
        /*0080*/ 	.byte	0x04, 0x1c
        /*0082*/ 	.short	(.L_27 - .L_26)


	//   ....[0]....
.L_26:
        /*0084*/ 	.word	0x00000550


	//----- nvinfo : EIATTR_REQNTID
	.align		4
.L_27:
        /*0088*/ 	.byte	0x04, 0x10
        /*008a*/ 	.short	(.L_29 - .L_28)
.L_28:
        /*008c*/ 	.word	0x00000080
        /*0090*/ 	.word	0x00000001
        /*0094*/ 	.word	0x00000001


	//----- nvinfo : EIATTR_CBANK_PARAM_SIZE
	.align		4
.L_29:
        /*0098*/ 	.byte	0x03, 0x19
        /*009a*/ 	.short	0x0034


	//----- nvinfo : EIATTR_PARAM_CBANK
	.align		4
        /*009c*/ 	.byte	0x04, 0x0a
        /*009e*/ 	.short	(.L_31 - .L_30)
	.align		4
.L_30:
        /*00a0*/ 	.word	index@(.nv.constant0.triton_poi_fused__native_batch_norm_legit_no_training_constant_pad_nd_relu_5)
        /*00a4*/ 	.short	0x0210
        /*00a6*/ 	.short	0x0034


	//----- nvinfo : EIATTR_SW_WAR
	.align		4
.L_31:
        /*00a8*/ 	.byte	0x04, 0x36
        /*00aa*/ 	.short	(.L_33 - .L_32)
.L_32:
        /*00ac*/ 	.word	0x00000008
.L_33:


//--------------------- .nv.callgraph             --------------------------
	.section	.nv.callgraph,"",@"SHT_CUDA_CALLGRAPH"
	.align	4
	.sectionentsize	8
	.align		4
        /*0000*/ 	.word	0x00000000
	.align		4
        /*0004*/ 	.word	0xffffffff
	.align		4
        /*0008*/ 	.word	0x00000000
	.align		4
        /*000c*/ 	.word	0xfffffffe
	.align		4
        /*0010*/ 	.word	0x00000000
	.align		4
        /*0014*/ 	.word	0xfffffffd
	.align		4
        /*0018*/ 	.word	0x00000000
	.align		4
        /*001c*/ 	.word	0xfffffffc


//--------------------- .nv.constant4             --------------------------
	.section	.nv.constant4,"a",@progbits
	.align	8
	.align		8
.nv.constant4:
        /*0000*/ 	.dword	_$_str
	.align		8
        /*0008*/ 	.dword	_$_str_$_2


//--------------------- .text.triton_poi_fused__native_batch_norm_legit_no_training_constant_pad_nd_relu_5 --------------------------
	.section	.text.triton_poi_fused__native_batch_norm_legit_no_training_constant_pad_nd_relu_5,"ax",@progbits
	.align	128
        .global         triton_poi_fused__native_batch_norm_legit_no_training_constant_pad_nd_relu_5
        .type           triton_poi_fused__native_batch_norm_legit_no_training_constant_pad_nd_relu_5,@function
        .size           triton_poi_fused__native_batch_norm_legit_no_training_constant_pad_nd_relu_5,(.L_x_1 - triton_poi_fused__native_batch_norm_legit_no_training_constant_pad_nd_relu_5)
        .other          triton_poi_fused__native_batch_norm_legit_no_training_constant_pad_nd_relu_5,@"STO_CUDA_ENTRY STV_DEFAULT"
triton_poi_fused__native_batch_norm_legit_no_training_constant_pad_nd_relu_5:
.text.triton_poi_fused__native_batch_norm_legit_no_training_constant_pad_nd_relu_5:
[----:B------:R-:W-:Y:S01]  /*0000*/  LDC R1, c[0x0][0x28] ;  /* 0x00000a00ff017b82 */ /* 0x000fe20000000800 */
[----:B------:R-:W1:Y:S01]  /*0010*/  S2R R0, SR_TID.X ;  /* 0x0000000000007919 */ /* 0x000e620000002100 */
[----:B------:R-:W-:Y:S01]  /*0020*/  ULDC.64 UR4, c[0x0][0x208] ;  /* 0x0000820000047ab9 */ /* 0x000fe20000000a00 */
[----:B------:R-:W-:Y:S01]  /*0030*/  ULDC.64 UR6, c[0x0][0x210] ;  /* 0x0000840000067ab9 */ /* 0x000fe20000000a00 */
[----:B------:R-:W2:Y:S01]  /*0040*/  S2R R3, SR_CTAID.X ;  /* 0x0000000000037919 */ /* 0x000ea20000002500 */
[----:B-1----:R-:W-:Y:S02]  /*0050*/  LOP3.LUT R0, R0, 0x7f, RZ, 0xc0, !PT ;  /* 0x0000007f00007812 */ /* 0x002fe400078ec0ff */
[----:B--2---:R-:W-:-:S03]  /*0060*/  SHF.R.S32.HI R5, RZ, 0x18, R3 ;  /* 0x00000018ff057819 */ /* 0x004fc60000011403 */
[----:B------:R-:W-:Y:S01]  /*0070*/  IMAD R0, R3, 0x80, R0 ;  /* 0x0000008003007824 */ /* 0x000fe200078e0200 */
[----:B------:R-:W-:-:S04]  /*0080*/  SGXT R5, R5, 0x1 ;  /* 0x000000010505781a */ /* 0x000fc80000000200 */
[CC--:B------:R-:W-:Y:S02]  /*0090*/  LEA.HI R2, R5.reuse, R0.reuse, RZ, 0x6 ;  /* 0x0000000005027211 */ /* 0x0c0fe400078f30ff */
[----:B------:R-:W-:Y:S02]  /*00a0*/  LEA.HI R4, R5, R0, RZ, 0x3 ;  /* 0x0000000005047211 */ /* 0x000fe400078f18ff */
[----:B------:R-:W-:Y:S02]  /*00b0*/  SHF.R.S32.HI R10, RZ, 0x6, R2 ;  /* 0x00000006ff0a7819 */ /* 0x000fe40000011402 */
[----:B------:R-:W-:Y:S01]  /*00c0*/  SHF.R.S32.HI R6, RZ, 0x3, R4 ;  /* 0x00000003ff067819 */ /* 0x000fe20000011404 */
[----:B------:R-:W1:Y:S01]  /*00d0*/  LDC.64 R2, c[0x0][0x220] ;  /* 0x00008800ff027b82 */ /* 0x000e620000000a00 */
[----:B------:R-:W-:Y:S02]  /*00e0*/  LEA.HI R9, R10, R10, RZ, 0x3 ;  /* 0x0000000a0a097211 */ /* 0x000fe400078f18ff */
[----:B------:R-:W-:-:S02]  /*00f0*/  LEA.HI R8, R6, R6, RZ, 0x3 ;  /* 0x0000000606087211 */ /* 0x000fc400078f18ff */
[----:B------:R-:W-:Y:S02]  /*0100*/  LOP3.LUT R7, R4, 0xfffffff8, RZ, 0xc0, !PT ;  /* 0xfffffff804077812 */ /* 0x000fe400078ec0ff */
[----:B------:R-:W-:Y:S02]  /*0110*/  LOP3.LUT R11, R9, 0xfffffff8, RZ, 0xc0, !PT ;  /* 0xfffffff8090b7812 */ /* 0x000fe400078ec0ff */
[----:B------:R-:W-:Y:S01]  /*0120*/  LOP3.LUT R9, R8, 0xfffffff8, RZ, 0xc0, !PT ;  /* 0xfffffff808097812 */ /* 0x000fe200078ec0ff */
[----:B------:R-:W-:Y:S01]  /*0130*/  IMAD.IADD R4, R0, 0x1, -R7 ;  /* 0x0000000100047824 */ /* 0x000fe200078e0a07 */
[----:B------:R-:W-:Y:S01]  /*0140*/  LEA.HI R5, R5, R0, RZ, 0x9 ;  /* 0x0000000005057211 */ /* 0x000fe200078f48ff */
[----:B------:R-:W-:Y:S02]  /*0150*/  IMAD.IADD R10, R10, 0x1, -R11 ;  /* 0x000000010a0a7824 */ /* 0x000fe400078e0a0b */
[----:B------:R-:W-:Y:S01]  /*0160*/  IMAD.IADD R7, R6, 0x1, -R9 ;  /* 0x0000000106077824 */ /* 0x000fe200078e0a09 */
[----:B------:R-:W-:Y:S01]  /*0170*/  SHF.R.S32.HI R6, RZ, 0x9, R5 ;  /* 0x00000009ff067819 */ /* 0x000fe20000011405 */
[----:B------:R-:W-:-:S02]  /*0180*/  VIADD R11, R4, 0xfffffffe ;  /* 0xfffffffe040b7836 */ /* 0x000fc40000000000 */
[----:B------:R-:W-:Y:S01]  /*0190*/  VIADD R8, R10, 0xfffffffe ;  /* 0xfffffffe0a087836 */ /* 0x000fe20000000000 */
[----:B------:R-:W-:Y:S01]  /*01a0*/  LEA.HI R5, R6, R6, RZ, 0x4 ;  /* 0x0000000606057211 */ /* 0x000fe200078f20ff */
[----:B------:R-:W-:-:S03]  /*01b0*/  VIADD R9, R7, 0xfffffffe ;  /* 0xfffffffe07097836 */ /* 0x000fc60000000000 */
[----:B------:R-:W-:Y:S02]  /*01c0*/  LOP3.LUT R5, R5, 0xfffffff0, RZ, 0xc0, !PT ;  /* 0xfffffff005057812 */ /* 0x000fe400078ec0ff */
[----:B------:R-:W-:-:S03]  /*01d0*/  LOP3.LUT R8, R8, R9, R11, 0xfe, !PT ;  /* 0x0000000908087212 */ /* 0x000fc600078efe0b */
[----:B------:R-:W-:Y:S01]  /*01e0*/  IMAD.IADD R11, R6, 0x1, -R5 ;  /* 0x00000001060b7824 */ /* 0x000fe200078e0a05 */
[----:B------:R-:W-:Y:S01]  /*01f0*/  ISETP.GE.U32.AND P0, PT, R8, 0x4, PT ;  /* 0x000000040800780c */ /* 0x000fe20003f06070 */
[----:B------:R-:W-:Y:S01]  /*0200*/  IMAD.MOV.U32 R5, RZ, RZ, RZ ;  /* 0x000000ffff057224 */ /* 0x000fe200078e00ff */
[----:B------:R-:W2:Y:S01]  /*0210*/  LDC.64 R8, c[0x0][0x218] ;  /* 0x00008600ff087b82 */ /* 0x000ea20000000a00 */
[----:B-1----:R-:W-:-:S04]  /*0220*/  IMAD.WIDE R12, R11, 0x4, R2 ;  /* 0x000000040b0c7825 */ /* 0x002fc800078e0202 */
[----:B------:R-:W-:Y:S02]  /*0230*/  IMAD.SHL.U32 R14, R6, 0x40, RZ ;  /* 0x00000040060e7824 */ /* 0x000fe400078e00ff */
[----:B------:R-:W-:Y:S01]  /*0240*/  IMAD.SHL.U32 R15, R7, 0x4, RZ ;  /* 0x00000004070f7824 */ /* 0x000fe200078e00ff */
[----:B------:R-:W1:Y:S03]  /*0250*/  LDC.64 R2, c[0x0][0x230] ;  /* 0x00008c00ff027b82 */ /* 0x000e660000000a00 */
[----:B------:R3:W4:Y:S01]  /*0260*/  @!P0 LDG.E.EL R5, desc[UR4][R12.64] ;  /* 0x000000040c058981 */ /* 0x000722000c2e1900 */
[--C-:B------:R-:W-:Y:S01]  /*0270*/  IADD3 R17, P1, P2, R15, R4, R14.reuse ;  /* 0x000000040f117210 */ /* 0x100fe20007a3e00e */
[----:B------:R-:W-:Y:S01]  /*0280*/  IMAD.SHL.U32 R10, R10, 0x10, RZ ;  /* 0x000000100a0a7824 */ /* 0x000fe200078e00ff */
[----:B------:R-:W-:Y:S02]  /*0290*/  SHF.R.S32.HI R16, RZ, 0x1f, R14 ;  /* 0x0000001fff107819 */ /* 0x000fe4000001140e */
[----:B------:R-:W5:Y:S01]  /*02a0*/  LDC.64 R6, c[0x0][0x228] ;  /* 0x00008a00ff067b82 */ /* 0x000f620000000a00 */
[----:B------:R-:W-:-:S02]  /*02b0*/  SHF.R.S32.HI R4, RZ, 0x1f, R4 ;  /* 0x0000001fff047819 */ /* 0x000fc40000011404 */
[----:B------:R-:W-:-:S04]  /*02c0*/  SHF.R.S32.HI R15, RZ, 0x1f, R15 ;  /* 0x0000001fff0f7819 */ /* 0x000fc8000001140f */
[----:B---3--:R-:W-:Y:S01]  /*02d0*/  IADD3.X R13, R15, R4, R16, P1, P2 ;  /* 0x000000040f0d7210 */ /* 0x008fe20000fe4410 */
[----:B--2---:R-:W-:Y:S01]  /*02e0*/  IMAD.WIDE R8, R11, 0x4, R8 ;  /* 0x000000040b087825 */ /* 0x004fe200078e0208 */
[----:B------:R-:W-:-:S04]  /*02f0*/  IADD3 R4, P1, R10, R17, RZ ;  /* 0x000000110a047210 */ /* 0x000fc80007f3e0ff */
[----:B------:R-:W-:Y:S01]  /*0300*/  LEA.HI.X.SX32 R13, R10, R13, 0x1, P1 ;  /* 0x0000000d0a0d7211 */ /* 0x000fe200008f0eff */
[----:B------:R-:W-:Y:S01]  /*0310*/  IMAD.MOV.U32 R10, RZ, RZ, RZ ;  /* 0x000000ffff0a7224 */ /* 0x000fe200078e00ff */
[----:B------:R-:W-:-:S04]  /*0320*/  LEA R12, P1, R4, UR6, 0x2 ;  /* 0x00000006040c7c11 */ /* 0x000fc8000f8210ff */
[----:B------:R-:W-:Y:S01]  /*0330*/  LEA.HI.X R13, R4, UR7, R13, 0x2, P1 ;  /* 0x00000007040d7c11 */ /* 0x000fe200088f140d */
[----:B------:R-:W-:Y:S01]  /*0340*/  IMAD.MOV.U32 R4, RZ, RZ, RZ ;  /* 0x000000ffff047224 */ /* 0x000fe200078e00ff */
[----:B------:R2:W3:Y:S01]  /*0350*/  @!P0 LDG.E.EL R10, desc[UR4][R8.64] ;  /* 0x00000004080a8981 */ /* 0x0004e2000c2e1900 */
[----:B------:R-:W-:Y:S01]  /*0360*/  CS2R R14, SRZ ;  /* 0x00000000000e7805 */ /* 0x000fe2000001ff00 */
[----:B-1----:R-:W-:-:S03]  /*0370*/  IMAD.WIDE R2, R11, 0x4, R2 ;  /* 0x000000040b027825 */ /* 0x002fc600078e0202 */
[----:B------:R-:W3:Y:S01]  /*0380*/  @!P0 LDG.E R4, desc[UR4][R12.64+-0xa8] ;  /* 0xffff58040c048981 */ /* 0x000ee2000c1e1900 */
[----:B-----5:R-:W-:-:S03]  /*0390*/  IMAD.WIDE R6, R11, 0x4, R6 ;  /* 0x000000040b067825 */ /* 0x020fc600078e0206 */
[----:B------:R1:W5:Y:S04]  /*03a0*/  @!P0 LDG.E.EL R15, desc[UR4][R2.64] ;  /* 0x00000004020f8981 */ /* 0x000368000c2e1900 */
[----:B------:R4:W5:Y:S01]  /*03b0*/  @!P0 LDG.E.EL R14, desc[UR4][R6.64] ;  /* 0x00000004060e8981 */ /* 0x000962000c2e1900 */
[----:B--2---:R-:W-:Y:S01]  /*03c0*/  IMAD.MOV.U32 R8, RZ, RZ, 0x3e800000 ;  /* 0x3e800000ff087424 */ /* 0x004fe200078e00ff */
[----:B-1----:R-:W1:Y:S02]  /*03d0*/  LDC.64 R2, c[0x0][0x238] ;  /* 0x00008e00ff027b82 */ /* 0x002e640000000a00 */
[----:B-1----:R-:W-:Y:S01]  /*03e0*/  IMAD.WIDE R2, R0, 0x4, R2 ;  /* 0x0000000400027825 */ /* 0x002fe200078e0202 */
[----:B----4-:R-:W-:-:S05]  /*03f0*/  SEL R5, R5, RZ, !P0 ;  /* 0x000000ff05057207 */ /* 0x010fca0004000000 */
[----:B------:R-:W-:-:S04]  /*0400*/  FADD R5, R5, 9.9999997473787516356e-06 ;  /* 0x3727c5ac05057421 */ /* 0x000fc80000000000 */
[----:B------:R-:W1:Y:S02]  /*0410*/  MUFU.SQRT R11, R5 ;  /* 0x00000005000b7308 */ /* 0x000e640000002000 */
[C---:B-1----:R-:W-:Y:S02]  /*0420*/  FSETP.GT.AND P1, PT, R11.reuse, 8.50705917302346158658e+37, PT ;  /* 0x7e8000000b00780b */ /* 0x042fe40003f24000 */
[----:B------:R-:W-:-:S11]  /*0430*/  FSETP.GEU.AND P2, PT, R11, 1.175494350822287508e-38, PT ;  /* 0x008000000b00780b */ /* 0x000fd60003f4e000 */
[----:B------:R-:W-:-:S04]  /*0440*/  @P1 FMUL R11, R11, 0.25 ;  /* 0x3e8000000b0b1820 */ /* 0x000fc80000400000 */
[----:B------:R-:W-:-:S06]  /*0450*/  @!P2 FMUL R11, R11, 16777216 ;  /* 0x4b8000000b0ba820 */ /* 0x000fcc0000400000 */
[----:B------:R-:W1:Y:S01]  /*0460*/  MUFU.RCP R11, R11 ;  /* 0x0000000b000b7308 */ /* 0x000e620000001000 */
[----:B0-----:R-:W-:Y:S02]  /*0470*/  FSEL R6, R8, 1, P1 ;  /* 0x3f80000008067808 */ /* 0x001fe40000800000 */
[----:B---3--:R-:W-:Y:S02]  /*0480*/  SEL R7, R10, RZ, !P0 ;  /* 0x000000ff0a077207 */ /* 0x008fe40004000000 */
[----:B------:R-:W-:Y:S01]  /*0490*/  SEL R4, R4, RZ, !P0 ;  /* 0x000000ff04047207 */ /* 0x000fe20004000000 */
[----:B------:R-:W-:Y:S01]  /*04a0*/  @!P2 FMUL R6, R6, 16777216 ;  /* 0x4b8000000606a820 */ /* 0x000fe20000400000 */
[----:B-----5:R-:W-:-:S03]  /*04b0*/  SEL R14, R14, RZ, !P0 ;  /* 0x000000ff0e0e7207 */ /* 0x020fc60004000000 */
[----:B------:R-:W-:Y:S01]  /*04c0*/  FADD R4, R4, -R7 ;  /* 0x8000000704047221 */ /* 0x000fe20000000000 */
[----:B------:R-:W-:Y:S01]  /*04d0*/  SEL R15, R15, RZ, !P0 ;  /* 0x000000ff0f0f7207 */ /* 0x000fe20004000000 */
[----:B-1----:R-:W-:-:S04]  /*04e0*/  FMUL R5, R11, R6 ;  /* 0x000000060b057220 */ /* 0x002fc80000400000 */
[----:B------:R-:W-:-:S04]  /*04f0*/  FMUL R4, R4, R5 ;  /* 0x0000000504047220 */ /* 0x000fc80000400000 */
[----:B------:R-:W-:-:S05]  /*0500*/  FFMA R15, R4, R14, R15 ;  /* 0x0000000e040f7223 */ /* 0x000fca000000000f */
[----:B------:R-:W-:-:S04]  /*0510*/  FSETP.GEU.AND P1, PT, R15, RZ, PT ;  /* 0x000000ff0f00720b */ /* 0x000fc80003f2e000 */
[----:B------:R-:W-:-:S04]  /*0520*/  FSEL R15, R15, RZ, P1 ;  /* 0x000000ff0f0f7208 */ /* 0x000fc80000800000 */
[----:B------:R-:W-:-:S05]  /*0530*/  SEL R15, R15, RZ, !P0 ;  /* 0x000000ff0f0f7207 */ /* 0x000fca0004000000 */
[----:B------:R-:W-:Y:S01]  /*0540*/  STG.E desc[UR4][R2.64], R15 ;  /* 0x0000000f02007986 */ /* 0x000fe2000c101904 */
[----:B------:R-:W-:Y:S05]  /*0550*/  EXIT ;  /* 0x000000000000794d */ /* 0x000fea0003800000 */
.L_x_0:
[----:B------:R-:W-:-:S00]  /*0560*/  BRA `(.L_x_0) ;  /* 0xfffffffc00fc7947 */ /* 0x000fc0000383ffff */
[----:B------:R-:W-:-:S00]  /*0570*/  NOP ;  /* 0x0000000000007918 */ /* 0x000fc00000000000 */
        /* <DEDUP_REMOVED lines=8> */
.L_x_1:


//--------------------- .nv.global.init           --------------------------
	.section	.nv.global.init,"aw",@progbits
.nv.global.init:
	.type		_$_str,@object
	.size		_$_str,(_$_str_$_2 - _$_str)
_$_str:
        /*0000*/ 	.byte	0x5f, 0x5f, 0x43, 0x55, 0x44, 0x41, 0x5f, 0x46, 0x54, 0x5a, 0x00
	.type		_$_str_$_2,@object
	.size		_$_str_$_2,(.L_1 - _$_str_$_2)
_$_str_$_2:
        /*000b*/ 	.byte	0x5f, 0x5f, 0x43, 0x55, 0x44, 0x41, 0x5f, 0x50, 0x52, 0x45, 0x43, 0x5f, 0x53, 0x51, 0x52, 0x54
        /*001b*/ 	.byte	0x00
.L_1:


//--------------------- .nv.constant0.triton_poi_fused__native_batch_norm_legit_no_training_constant_pad_nd_relu_5 --------------------------
	.section	.nv.constant0.triton_poi_fused__native_batch_norm_legit_no_training_constant_pad_nd_relu_5,"a",@progbits
	.sectionflags	@""
	.align	4
.nv.constant0.triton_poi_fused__native_batch_norm_legit_no_training_constant_pad_nd_relu_5:
	.zero		580
